//
// Generated by NVIDIA NVVM Compiler
//
// Compiler Build ID: CL-36424714
// Cuda compilation tools, release 13.0, V13.0.88
// Based on NVVM 20.0.0
//

.version 9.0
.target sm_100
.address_size 64

	// .globl	_Z7mat_dotPfS_S_iiii

.visible .entry _Z7mat_dotPfS_S_iiii(
	.param .u64 .ptr .align 1 _Z7mat_dotPfS_S_iiii_param_0,
	.param .u64 .ptr .align 1 _Z7mat_dotPfS_S_iiii_param_1,
	.param .u64 .ptr .align 1 _Z7mat_dotPfS_S_iiii_param_2,
	.param .u32 _Z7mat_dotPfS_S_iiii_param_3,
	.param .u32 _Z7mat_dotPfS_S_iiii_param_4,
	.param .u32 _Z7mat_dotPfS_S_iiii_param_5,
	.param .u32 _Z7mat_dotPfS_S_iiii_param_6
)
{
	.reg .pred 	%p<13>;
	.reg .b32 	%r<35>;
	.reg .b32 	%f<68>;
	.reg .b64 	%rd<53>;

	ld.param.u64 	%rd7, [_Z7mat_dotPfS_S_iiii_param_0];
	ld.param.u64 	%rd8, [_Z7mat_dotPfS_S_iiii_param_1];
	ld.param.u64 	%rd6, [_Z7mat_dotPfS_S_iiii_param_2];
	ld.param.u32 	%r20, [_Z7mat_dotPfS_S_iiii_param_3];
	ld.param.u32 	%r18, [_Z7mat_dotPfS_S_iiii_param_4];
	ld.param.u32 	%r19, [_Z7mat_dotPfS_S_iiii_param_6];
	cvta.to.global.u64 	%rd1, %rd8;
	cvta.to.global.u64 	%rd2, %rd7;
	mov.u32 	%r1, %tid.x;
	mov.u32 	%r2, %tid.y;
	setp.ge.s32 	%p1, %r1, %r20;
	setp.ge.s32 	%p2, %r2, %r19;
	or.pred  	%p3, %p1, %p2;
	@%p3 bra 	$L__BB0_14;
	setp.lt.s32 	%p4, %r18, 1;
	mov.f32 	%f67, 0f00000000;
	@%p4 bra 	$L__BB0_13;
	mul.lo.s32 	%r3, %r18, %r1;
	and.b32  	%r4, %r18, 7;
	setp.lt.u32 	%p5, %r18, 8;
	mov.b32 	%r33, 0;
	mov.f32 	%f67, 0f00000000;
	@%p5 bra 	$L__BB0_5;
	and.b32  	%r33, %r18, 2147483640;
	neg.s32 	%r31, %r33;
	shl.b32 	%r7, %r19, 3;
	mul.wide.u32 	%rd9, %r3, 4;
	add.s64 	%rd10, %rd9, %rd2;
	add.s64 	%rd52, %rd10, 16;
	mov.f32 	%f67, 0f00000000;
	mul.wide.s32 	%rd13, %r19, 4;
	mov.u32 	%r30, %r2;
$L__BB0_4:
	.pragma "nounroll";
	ld.global.f32 	%f17, [%rd52+-16];
	mul.wide.s32 	%rd11, %r30, 4;
	add.s64 	%rd12, %rd1, %rd11;
	ld.global.f32 	%f18, [%rd12];
	fma.rn.f32 	%f19, %f17, %f18, %f67;
	ld.global.f32 	%f20, [%rd52+-12];
	add.s64 	%rd14, %rd12, %rd13;
	ld.global.f32 	%f21, [%rd14];
	fma.rn.f32 	%f22, %f20, %f21, %f19;
	ld.global.f32 	%f23, [%rd52+-8];
	add.s64 	%rd15, %rd14, %rd13;
	ld.global.f32 	%f24, [%rd15];
	fma.rn.f32 	%f25, %f23, %f24, %f22;
	ld.global.f32 	%f26, [%rd52+-4];
	add.s64 	%rd16, %rd15, %rd13;
	ld.global.f32 	%f27, [%rd16];
	fma.rn.f32 	%f28, %f26, %f27, %f25;
	ld.global.f32 	%f29, [%rd52];
	add.s64 	%rd17, %rd16, %rd13;
	ld.global.f32 	%f30, [%rd17];
	fma.rn.f32 	%f31, %f29, %f30, %f28;
	ld.global.f32 	%f32, [%rd52+4];
	add.s64 	%rd18, %rd17, %rd13;
	ld.global.f32 	%f33, [%rd18];
	fma.rn.f32 	%f34, %f32, %f33, %f31;
	ld.global.f32 	%f35, [%rd52+8];
	add.s64 	%rd19, %rd18, %rd13;
	ld.global.f32 	%f36, [%rd19];
	fma.rn.f32 	%f37, %f35, %f36, %f34;
	ld.global.f32 	%f38, [%rd52+12];
	add.s64 	%rd20, %rd19, %rd13;
	ld.global.f32 	%f39, [%rd20];
	fma.rn.f32 	%f67, %f38, %f39, %f37;
	add.s32 	%r31, %r31, 8;
	add.s32 	%r30, %r30, %r7;
	add.s64 	%rd52, %rd52, 32;
	setp.ne.s32 	%p6, %r31, 0;
	@%p6 bra 	$L__BB0_4;
$L__BB0_5:
	setp.eq.s32 	%p7, %r4, 0;
	@%p7 bra 	$L__BB0_13;
	and.b32  	%r13, %r18, 3;
	setp.lt.u32 	%p8, %r4, 4;
	@%p8 bra 	$L__BB0_8;
	add.s32 	%r22, %r33, %r3;
	mul.wide.u32 	%rd21, %r22, 4;
	add.s64 	%rd22, %rd2, %rd21;
	ld.global.f32 	%f41, [%rd22];
	mad.lo.s32 	%r23, %r33, %r19, %r2;
	mul.wide.s32 	%rd23, %r23, 4;
	add.s64 	%rd24, %rd1, %rd23;
	ld.global.f32 	%f42, [%rd24];
	fma.rn.f32 	%f43, %f41, %f42, %f67;
	cvt.u64.u32 	%rd25, %r3;
	cvt.u64.u32 	%rd26, %r33;
	add.s64 	%rd27, %rd26, %rd25;
	shl.b64 	%rd28, %rd27, 2;
	add.s64 	%rd29, %rd2, %rd28;
	ld.global.f32 	%f44, [%rd29+4];
	mul.wide.s32 	%rd30, %r19, 4;
	add.s64 	%rd31, %rd24, %rd30;
	ld.global.f32 	%f45, [%rd31];
	fma.rn.f32 	%f46, %f44, %f45, %f43;
	ld.global.f32 	%f47, [%rd29+8];
	add.s64 	%rd32, %rd31, %rd30;
	ld.global.f32 	%f48, [%rd32];
	fma.rn.f32 	%f49, %f47, %f48, %f46;
	ld.global.f32 	%f50, [%rd29+12];
	add.s64 	%rd33, %rd32, %rd30;
	ld.global.f32 	%f51, [%rd33];
	fma.rn.f32 	%f67, %f50, %f51, %f49;
	add.s32 	%r33, %r33, 4;
$L__BB0_8:
	setp.eq.s32 	%p9, %r13, 0;
	@%p9 bra 	$L__BB0_13;
	setp.eq.s32 	%p10, %r13, 1;
	@%p10 bra 	$L__BB0_11;
	add.s32 	%r24, %r33, %r3;
	mul.wide.u32 	%rd34, %r24, 4;
	add.s64 	%rd35, %rd2, %rd34;
	ld.global.f32 	%f53, [%rd35];
	mad.lo.s32 	%r25, %r33, %r19, %r2;
	mul.wide.s32 	%rd36, %r25, 4;
	add.s64 	%rd37, %rd1, %rd36;
	ld.global.f32 	%f54, [%rd37];
	fma.rn.f32 	%f55, %f53, %f54, %f67;
	cvt.u64.u32 	%rd38, %r3;
	cvt.u64.u32 	%rd39, %r33;
	add.s64 	%rd40, %rd39, %rd38;
	shl.b64 	%rd41, %rd40, 2;
	add.s64 	%rd42, %rd2, %rd41;
	ld.global.f32 	%f56, [%rd42+4];
	mul.wide.s32 	%rd43, %r19, 4;
	add.s64 	%rd44, %rd37, %rd43;
	ld.global.f32 	%f57, [%rd44];
	fma.rn.f32 	%f67, %f56, %f57, %f55;
	add.s32 	%r33, %r33, 2;
$L__BB0_11:
	and.b32  	%r26, %r18, 1;
	setp.eq.b32 	%p11, %r26, 1;
	not.pred 	%p12, %p11;
	@%p12 bra 	$L__BB0_13;
	add.s32 	%r27, %r33, %r3;
	mul.wide.u32 	%rd45, %r27, 4;
	add.s64 	%rd46, %rd2, %rd45;
	ld.global.f32 	%f58, [%rd46];
	mad.lo.s32 	%r28, %r33, %r19, %r2;
	mul.wide.s32 	%rd47, %r28, 4;
	add.s64 	%rd48, %rd1, %rd47;
	ld.global.f32 	%f59, [%rd48];
	fma.rn.f32 	%f67, %f58, %f59, %f67;
$L__BB0_13:
	mad.lo.s32 	%r29, %r19, %r1, %r2;
	cvta.to.global.u64 	%rd49, %rd6;
	mul.wide.u32 	%rd50, %r29, 4;
	add.s64 	%rd51, %rd49, %rd50;
	st.global.f32 	[%rd51], %f67;
$L__BB0_14:
	ret;

}


// ===== COMPILED SASS (sm_100) =====

	.target	sm_100

	.elftype	@"ET_EXEC"


//--------------------- .note.nv.tkinfo           --------------------------
	.section	.note.nv.tkinfo,"",@"SHT_NOTE"
	.sectionflags	@"SHF_NOTE_NV_TKINFO"
	.tkinfo
        /*0018*/ 	.word	0x00000002
        /*0030*/ 	.string	""
        /*0030*/ 	.string	"ptxas"
        /*0030*/ 	.string	"Cuda compilation tools, release 13.0, V13.0.88"
        /*0030*/ 	.string	"Build cuda_13.0.r13.0/compiler.36424714_0"
        /*0030*/ 	.string	"-arch sm_100 -m 64 "



//--------------------- .note.nv.cuinfo           --------------------------
	.section	.note.nv.cuinfo,"",@"SHT_NOTE"
	.sectionflags	@"SHF_NOTE_NV_CUINFO"
        /*0018*/ 	.short	0x0002
        /*001a*/ 	.short	0x0064
        /*001c*/ 	.short	0x0082
	.zero		2


//--------------------- .nv.info                  --------------------------
	.section	.nv.info,"",@"SHT_CUDA_INFO"
	.align	4


	//----- nvinfo : EIATTR_REGCOUNT
	.align		4
        /*0000*/ 	.byte	0x04, 0x2f
        /*0002*/ 	.short	(.L_1 - .L_0)
	.align		4
.L_0:
        /*0004*/ 	.word	index@(_Z7mat_dotPfS_S_iiii)
        /*0008*/ 	.word	0x00000020


	//----- nvinfo : EIATTR_FRAME_SIZE
	.align		4
.L_1:
        /*000c*/ 	.byte	0x04, 0x11
        /*000e*/ 	.short	(.L_3 - .L_2)
	.align		4
.L_2:
        /*0010*/ 	.word	index@(_Z7mat_dotPfS_S_iiii)
        /*0014*/ 	.word	0x00000000


	//----- nvinfo : EIATTR_MIN_STACK_SIZE
	.align		4
.L_3:
        /*0018*/ 	.byte	0x04, 0x12
        /*001a*/ 	.short	(.L_5 - .L_4)
	.align		4
.L_4:
        /*001c*/ 	.word	index@(_Z7mat_dotPfS_S_iiii)
        /*0020*/ 	.word	0x00000000
.L_5:


//--------------------- .nv.compat                --------------------------
	.section	.nv.compat,"",@"SHT_CUDA_COMPAT_INFO"
	.align	4
        /*0000*/ 	.byte	0x02, 0x09, 0x00, 0x00, 0x02, 0x02, 0x01, 0x00, 0x02, 0x05, 0x05, 0x00, 0x03, 0x07, 0x01, 0x01
        /*0010*/ 	.byte	0x02, 0x03, 0x00, 0x00, 0x02, 0x06, 0x01, 0x00, 0x04, 0x0b, 0x08, 0x00, 0x09, 0x00, 0x00, 0x00
        /*0020*/ 	.byte	0x00, 0x00, 0x00, 0x00


//--------------------- .nv.info._Z7mat_dotPfS_S_iiii --------------------------
	.section	.nv.info._Z7mat_dotPfS_S_iiii,"",@"SHT_CUDA_INFO"
	.sectionflags	@""
	.align	4


	//----- nvinfo : EIATTR_CUDA_API_VERSION
	.align		4
        /*0000*/ 	.byte	0x04, 0x37
        /*0002*/ 	.short	(.L_7 - .L_6)
.L_6:
        /*0004*/ 	.word	0x00000082


	//----- nvinfo : EIATTR_KPARAM_INFO
	.align		4
.L_7:
        /*0008*/ 	.byte	0x04, 0x17
        /*000a*/ 	.short	(.L_9 - .L_8)
.L_8:
        /*000c*/ 	.word	0x00000000
        /*0010*/ 	.short	0x0006
        /*0012*/ 	.short	0x0024
        /*0014*/ 	.byte	0x00, 0xf0, 0x11, 0x00


	//----- nvinfo : EIATTR_KPARAM_INFO
	.align		4
.L_9:
        /*0018*/ 	.byte	0x04, 0x17
        /*001a*/ 	.short	(.L_11 - .L_10)
.L_10:
        /*001c*/ 	.word	0x00000000
        /*0020*/ 	.short	0x0005
        /*0022*/ 	.short	0x0020
        /*0024*/ 	.byte	0x00, 0xf0, 0x11, 0x00


	//----- nvinfo : EIATTR_KPARAM_INFO
	.align		4
.L_11:
        /*0028*/ 	.byte	0x04, 0x17
        /*002a*/ 	.short	(.L_13 - .L_12)
.L_12:
        /*002c*/ 	.word	0x00000000
        /*0030*/ 	.short	0x0004
        /*0032*/ 	.short	0x001c
        /*0034*/ 	.byte	0x00, 0xf0, 0x11, 0x00


	//----- nvinfo : EIATTR_KPARAM_INFO
	.align		4
.L_13:
        /*0038*/ 	.byte	0x04, 0x17
        /*003a*/ 	.short	(.L_15 - .L_14)
.L_14:
        /*003c*/ 	.word	0x00000000
        /*0040*/ 	.short	0x0003
        /*0042*/ 	.short	0x0018
        /*0044*/ 	.byte	0x00, 0xf0, 0x11, 0x00


	//----- nvinfo : EIATTR_KPARAM_INFO
	.align		4
.L_15:
        /*0048*/ 	.byte	0x04, 0x17
        /*004a*/ 	.short	(.L_17 - .L_16)
.L_16:
        /*004c*/ 	.word	0x00000000
        /*0050*/ 	.short	0x0002
        /*0052*/ 	.short	0x0010
        /*0054*/ 	.byte	0x00, 0xf5, 0x21, 0x00


	//----- nvinfo : EIATTR_KPARAM_INFO
	.align		4
.L_17:
        /*0058*/ 	.byte	0x04, 0x17
        /*005a*/ 	.short	(.L_19 - .L_18)
.L_18:
        /*005c*/ 	.word	0x00000000
        /*0060*/ 	.short	0x0001
        /*0062*/ 	.short	0x0008
        /*0064*/ 	.byte	0x00, 0xf5, 0x21, 0x00


	//----- nvinfo : EIATTR_KPARAM_INFO
	.align		4
.L_19:
        /*0068*/ 	.byte	0x04, 0x17
        /*006a*/ 	.short	(.L_21 - .L_20)
.L_20:
        /*006c*/ 	.word	0x00000000
        /*0070*/ 	.short	0x0000
        /*0072*/ 	.short	0x0000
        /*0074*/ 	.byte	0x00, 0xf5, 0x21, 0x00


	//----- nvinfo : EIATTR_SPARSE_MMA_MASK
	.align		4
.L_21:
        /*0078*/ 	.byte	0x03, 0x50
        /*007a*/ 	.short	0x0000


	//----- nvinfo : EIATTR_MAXREG_COUNT
	.align		4
        /*007c*/ 	.byte	0x03, 0x1b
        /*007e*/ 	.short	0x00ff


	//----- nvinfo : EIATTR_MERCURY_ISA_VERSION
	.align		4
        /*0080*/ 	.byte	0x03, 0x5f
        /*0082*/ 	.short	0x0101


	//----- nvinfo : EIATTR_VRC_CTA_INIT_COUNT
	.align		4
        /*0084*/ 	.byte	0x02, 0x4a
	.zero		1
	.zero		1


	//----- nvinfo : EIATTR_EXIT_INSTR_OFFSETS
	.align		4
        /*0088*/ 	.byte	0x04, 0x1c
        /*008a*/ 	.short	(.L_23 - .L_22)


	//   ....[0]....
.L_22:
        /*008c*/ 	.word	0x00000070


	//   ....[1]....
        /*0090*/ 	.word	0x00000890


	//----- nvinfo : EIATTR_CBANK_PARAM_SIZE
	.align		4
.L_23:
        /*0094*/ 	.byte	0x03, 0x19
        /*0096*/ 	.short	0x0028


	//----- nvinfo : EIATTR_PARAM_CBANK
	.align		4
        /*0098*/ 	.byte	0x04, 0x0a
        /*009a*/ 	.short	(.L_25 - .L_24)
	.align		4
.L_24:
        /*009c*/ 	.word	index@(.nv.constant0._Z7mat_dotPfS_S_iiii)
        /*00a0*/ 	.short	0x0380
        /*00a2*/ 	.short	0x0028


	//----- nvinfo : EIATTR_SW_WAR
	.align		4
.L_25:
        /*00a4*/ 	.byte	0x04, 0x36
        /*00a6*/ 	.short	(.L_27 - .L_26)
.L_26:
        /*00a8*/ 	.word	0x00000008
.L_27:


//--------------------- .nv.callgraph             --------------------------
	.section	.nv.callgraph,"",@"SHT_CUDA_CALLGRAPH"
	.align	4
	.sectionentsize	8
	.align		4
        /*0000*/ 	.word	0x00000000
	.align		4
        /*0004*/ 	.word	0xffffffff
	.align		4
        /*0008*/ 	.word	0x00000000
	.align		4
        /*000c*/ 	.word	0xfffffffe
	.align		4
        /*0010*/ 	.word	0x00000000
	.align		4
        /*0014*/ 	.word	0xfffffffd
	.align		4
        /*0018*/ 	.word	0x00000000
	.align		4
        /*001c*/ 	.word	0xfffffffc


//--------------------- .text._Z7mat_dotPfS_S_iiii --------------------------
	.section	.text._Z7mat_dotPfS_S_iiii,"ax",@progbits
	.align	128
        .global         _Z7mat_dotPfS_S_iiii
        .type           _Z7mat_dotPfS_S_iiii,@function
        .size           _Z7mat_dotPfS_S_iiii,(.L_x_5 - _Z7mat_dotPfS_S_iiii)
        .other          _Z7mat_dotPfS_S_iiii,@"STO_CUDA_ENTRY STV_DEFAULT"
_Z7mat_dotPfS_S_iiii:
.text._Z7mat_dotPfS_S_iiii:
[----:B------:R-:W-:Y:S01]  /*0000*/  LDC R1, c[0x0][0x37c] ;  /* 0x0000df00ff017b82 */ /* 0x000fe20000000800 */
[----:B------:R-:W0:Y:S07]  /*0010*/  S2R R0, SR_TID.Y ;  /* 0x0000000000007919 */ /* 0x000e2e0000002200 */
[----:B------:R-:W0:Y:S01]  /*0020*/  LDC R19, c[0x0][0x3a4] ;  /* 0x0000e900ff137b82 */ /* 0x000e220000000800 */
[----:B------:R-:W1:Y:S01]  /*0030*/  LDCU UR4, c[0x0][0x398] ;  /* 0x00007300ff0477ac */ /* 0x000e620008000800 */
[----:B------:R-:W1:Y:S01]  /*0040*/  S2R R17, SR_TID.X ;  /* 0x0000000000117919 */ /* 0x000e620000002100 */
[----:B0-----:R-:W-:-:S04]  /*0050*/  ISETP.GE.AND P0, PT, R0, R19, PT ;  /* 0x000000130000720c */ /* 0x001fc80003f06270 */
[----:B-1----:R-:W-:-:S13]  /*0060*/  ISETP.GE.OR P0, PT, R17, UR4, P0 ;  /* 0x0000000411007c0c */ /* 0x002fda0008706670 */
[----:B------:R-:W-:Y:S05]  /*0070*/  @P0 EXIT ;  /* 0x000000000000094d */ /* 0x000fea0003800000 */
[----:B------:R-:W0:Y:S01]  /*0080*/  LDC R16, c[0x0][0x39c] ;  /* 0x0000e700ff107b82 */ /* 0x000e220000000800 */
[----:B------:R-:W1:Y:S01]  /*0090*/  LDCU.64 UR4, c[0x0][0x358] ;  /* 0x00006b00ff0477ac */ /* 0x000e620008000a00 */
[----:B------:R-:W-:Y:S01]  /*00a0*/  HFMA2 R24, -RZ, RZ, 0, 0 ;  /* 0x00000000ff187431 */ /* 0x000fe200000001ff */
[----:B0-----:R-:W-:-:S13]  /*00b0*/  ISETP.GE.AND P0, PT, R16, 0x1, PT ;  /* 0x000000011000780c */ /* 0x001fda0003f06270 */
[----:B-1----:R-:W-:Y:S05]  /*00c0*/  @!P0 BRA `(.L_x_0) ;  /* 0x0000000400e08947 */ /* 0x002fea0003800000 */
[C---:B------:R-:W-:Y:S01]  /*00d0*/  ISETP.GE.U32.AND P1, PT, R16.reuse, 0x8, PT ;  /* 0x000000081000780c */ /* 0x040fe20003f26070 */
[----:B------:R-:W-:Y:S01]  /*00e0*/  IMAD R20, R17, R16, RZ ;  /* 0x0000001011147224 */ /* 0x000fe200078e02ff */
[----:B------:R-:W-:Y:S02]  /*00f0*/  LOP3.LUT R27, R16, 0x7, RZ, 0xc0, !PT ;  /* 0x00000007101b7812 */ /* 0x000fe400078ec0ff */
[----:B------:R-:W-:Y:S02]  /*0100*/  MOV R21, RZ ;  /* 0x000000ff00157202 */ /* 0x000fe40000000f00 */
[----:B------:R-:W-:Y:S02]  /*0110*/  ISETP.NE.AND P0, PT, R27, RZ, PT ;  /* 0x000000ff1b00720c */ /* 0x000fe40003f05270 */
[----:B------:R-:W-:-:S05]  /*0120*/  MOV R24, RZ ;  /* 0x000000ff00187202 */ /* 0x000fca0000000f00 */
[----:B------:R-:W-:Y:S06]  /*0130*/  @!P1 BRA `(.L_x_1) ;  /* 0x0000000000c49947 */ /* 0x000fec0003800000 */
[----:B------:R-:W0:Y:S01]  /*0140*/  LDC.64 R2, c[0x0][0x380] ;  /* 0x0000e000ff027b82 */ /* 0x000e220000000a00 */
[----:B------:R-:W-:Y:S02]  /*0150*/  LOP3.LUT R21, R16, 0x7ffffff8, RZ, 0xc0, !PT ;  /* 0x7ffffff810157812 */ /* 0x000fe400078ec0ff */
[----:B------:R-:W-:Y:S02]  /*0160*/  MOV R24, RZ ;  /* 0x000000ff00187202 */ /* 0x000fe40000000f00 */
[----:B------:R-:W-:Y:S02]  /*0170*/  MOV R18, R0 ;  /* 0x0000000000127202 */ /* 0x000fe40000000f00 */
[----:B------:R-:W-:Y:S01]  /*0180*/  IADD3 R22, PT, PT, -R21, RZ, RZ ;  /* 0x000000ff15167210 */ /* 0x000fe20007ffe1ff */
[----:B0-----:R-:W-:-:S03]  /*0190*/  IMAD.WIDE.U32 R2, R20, 0x4, R2 ;  /* 0x0000000414027825 */ /* 0x001fc600078e0002 */
[----:B------:R-:W-:-:S04]  /*01a0*/  IADD3 R4, P1, PT, R2, 0x10, RZ ;  /* 0x0000001002047810 */ /* 0x000fc80007f3e0ff */
[----:B------:R-:W-:-:S09]  /*01b0*/  IADD3.X R5, PT, PT, RZ, R3, RZ, P1, !PT ;  /* 0x00000003ff057210 */ /* 0x000fd20000ffe4ff */
.L_x_2:
[----:B------:R-:W0:Y:S01]  /*01c0*/  LDC.64 R14, c[0x0][0x388] ;  /* 0x0000e200ff0e7b82 */ /* 0x000e220000000a00 */
[----:B------:R-:W-:Y:S02]  /*01d0*/  MOV R2, R4 ;  /* 0x0000000400027202 */ /* 0x000fe40000000f00 */
[----:B------:R-:W-:-:S05]  /*01e0*/  MOV R3, R5 ;  /* 0x0000000500037202 */ /* 0x000fca0000000f00 */
[----:B------:R-:W2:Y:S04]  /*01f0*/  LDG.E R25, desc[UR4][R2.64+-0x10] ;  /* 0xfffff00402197981 */ /* 0x000ea8000c1e1900 */
[----:B------:R-:W3:Y:S04]  /*0200*/  LDG.E R23, desc[UR4][R2.64+-0xc] ;  /* 0xfffff40402177981 */ /* 0x000ee8000c1e1900 */
[----:B------:R-:W4:Y:S04]  /*0210*/  LDG.E R29, desc[UR4][R2.64+-0x8] ;  /* 0xfffff804021d7981 */ /* 0x000f28000c1e1900 */
[----:B------:R-:W5:Y:S01]  /*0220*/  LDG.E R28, desc[UR4][R2.64+-0x4] ;  /* 0xfffffc04021c7981 */ /* 0x000f62000c1e1900 */
[----:B0-----:R-:W-:-:S05]  /*0230*/  IMAD.WIDE R14, R18, 0x4, R14 ;  /* 0x00000004120e7825 */ /* 0x001fca00078e020e */
[----:B------:R0:W2:Y:S01]  /*0240*/  LDG.E R26, desc[UR4][R14.64] ;  /* 0x000000040e1a7981 */ /* 0x0000a2000c1e1900 */
[----:B------:R-:W-:-:S04]  /*0250*/  IMAD.WIDE R12, R19, 0x4, R14 ;  /* 0x00000004130c7825 */ /* 0x000fc800078e020e */
[C---:B------:R-:W-:Y:S02]  /*0260*/  IMAD.WIDE R4, R19.reuse, 0x4, R12 ;  /* 0x0000000413047825 */ /* 0x040fe400078e020c */
[----:B------:R-:W3:Y:S02]  /*0270*/  LDG.E R12, desc[UR4][R12.64] ;  /* 0x000000040c0c7981 */ /* 0x000ee4000c1e1900 */
[C---:B------:R-:W-:Y:S02]  /*0280*/  IMAD.WIDE R8, R19.reuse, 0x4, R4 ;  /* 0x0000000413087825 */ /* 0x040fe400078e0204 */
[----:B------:R-:W4:Y:S02]  /*0290*/  LDG.E R4, desc[UR4][R4.64] ;  /* 0x0000000404047981 */ /* 0x000f24000c1e1900 */
[C---:B------:R-:W-:Y:S02]  /*02a0*/  IMAD.WIDE R6, R19.reuse, 0x4, R8 ;  /* 0x0000000413067825 */ /* 0x040fe400078e0208 */
[----:B------:R-:W5:Y:S02]  /*02b0*/  LDG.E R8, desc[UR4][R8.64] ;  /* 0x0000000408087981 */ /* 0x000f64000c1e1900 */
[----:B------:R-:W-:-:S02]  /*02c0*/  IMAD.WIDE R10, R19, 0x4, R6 ;  /* 0x00000004130a7825 */ /* 0x000fc400078e0206 */
[----:B------:R-:W5:Y:S04]  /*02d0*/  LDG.E R5, desc[UR4][R2.64] ;  /* 0x0000000402057981 */ /* 0x000f68000c1e1900 */
[----:B------:R-:W5:Y:S01]  /*02e0*/  LDG.E R6, desc[UR4][R6.64] ;  /* 0x0000000406067981 */ /* 0x000f62000c1e1900 */
[----:B0-----:R-:W-:-:S03]  /*02f0*/  IMAD.WIDE R14, R19, 0x4, R10 ;  /* 0x00000004130e7825 */ /* 0x001fc600078e020a */
[----:B------:R-:W5:Y:S04]  /*0300*/  LDG.E R10, desc[UR4][R10.64] ;  /* 0x000000040a0a7981 */ /* 0x000f68000c1e1900 */
[----:B------:R-:W5:Y:S04]  /*0310*/  LDG.E R13, desc[UR4][R14.64] ;  /* 0x000000040e0d7981 */ /* 0x000f68000c1e1900 */
[----:B------:R-:W5:Y:S04]  /*0320*/  LDG.E R7, desc[UR4][R2.64+0x4] ;  /* 0x0000040402077981 */ /* 0x000f68000c1e1900 */
[----:B------:R-:W5:Y:S01]  /*0330*/  LDG.E R9, desc[UR4][R2.64+0xc] ;  /* 0x00000c0402097981 */ /* 0x000f62000c1e1900 */
[----:B--2---:R-:W-:Y:S01]  /*0340*/  FFMA R26, R25, R26, R24 ;  /* 0x0000001a191a7223 */ /* 0x004fe20000000018 */
[----:B------:R-:W-:-:S02]  /*0350*/  IMAD.WIDE R24, R19, 0x4, R14 ;  /* 0x0000000413187825 */ /* 0x000fc400078e020e */
[----:B------:R-:W2:Y:S04]  /*0360*/  LDG.E R14, desc[UR4][R2.64+0x8] ;  /* 0x00000804020e7981 */ /* 0x000ea8000c1e1900 */
[----:B------:R-:W2:Y:S01]  /*0370*/  LDG.E R24, desc[UR4][R24.64] ;  /* 0x0000000418187981 */ /* 0x000ea2000c1e1900 */
[----:B---3--:R-:W-:Y:S01]  /*0380*/  FFMA R12, R23, R12, R26 ;  /* 0x0000000c170c7223 */ /* 0x008fe2000000001a */
[----:B------:R-:W-:-:S03]  /*0390*/  IADD3 R22, PT, PT, R22, 0x8, RZ ;  /* 0x0000000816167810 */ /* 0x000fc60007ffe0ff */
[----:B----4-:R-:W-:Y:S01]  /*03a0*/  FFMA R29, R29, R4, R12 ;  /* 0x000000041d1d7223 */ /* 0x010fe2000000000c */
[----:B------:R-:W-:-:S03]  /*03b0*/  ISETP.NE.AND P1, PT, R22, RZ, PT ;  /* 0x000000ff1600720c */ /* 0x000fc60003f25270 */
[----:B-----5:R-:W-:Y:S01]  /*03c0*/  FFMA R8, R28, R8, R29 ;  /* 0x000000081c087223 */ /* 0x020fe2000000001d */
[----:B------:R-:W-:-:S03]  /*03d0*/  IADD3 R4, P2, PT, R2, 0x20, RZ ;  /* 0x0000002002047810 */ /* 0x000fc60007f5e0ff */
[----:B------:R-:W-:Y:S01]  /*03e0*/  FFMA R6, R5, R6, R8 ;  /* 0x0000000605067223 */ /* 0x000fe20000000008 */
[----:B------:R-:W-:Y:S02]  /*03f0*/  IADD3.X R5, PT, PT, RZ, R3, RZ, P2, !PT ;  /* 0x00000003ff057210 */ /* 0x000fe400017fe4ff */
[----:B------:R-:W-:Y:S01]  /*0400*/  LEA R18, R19, R18, 0x3 ;  /* 0x0000001213127211 */ /* 0x000fe200078e18ff */
[----:B------:R-:W-:-:S04]  /*0410*/  FFMA R7, R7, R10, R6 ;  /* 0x0000000a07077223 */ /* 0x000fc80000000006 */
[----:B--2---:R-:W-:-:S04]  /*0420*/  FFMA R14, R14, R13, R7 ;  /* 0x0000000d0e0e7223 */ /* 0x004fc80000000007 */
[----:B------:R-:W-:Y:S01]  /*0430*/  FFMA R24, R9, R24, R14 ;  /* 0x0000001809187223 */ /* 0x000fe2000000000e */
[----:B------:R-:W-:Y:S06]  /*0440*/  @P1 BRA `(.L_x_2) ;  /* 0xfffffffc005c1947 */ /* 0x000fec000383ffff */
.L_x_1:
[----:B------:R-:W-:Y:S05]  /*0450*/  @!P0 BRA `(.L_x_0) ;  /* 0x0000000000fc8947 */ /* 0x000fea0003800000 */
[----:B------:R-:W-:Y:S02]  /*0460*/  ISETP.GE.U32.AND P1, PT, R27, 0x4, PT ;  /* 0x000000041b00780c */ /* 0x000fe40003f26070 */
[----:B------:R-:W-:-:S04]  /*0470*/  LOP3.LUT R14, R16, 0x3, RZ, 0xc0, !PT ;  /* 0x00000003100e7812 */ /* 0x000fc800078ec0ff */
[----:B------:R-:W-:-:S07]  /*0480*/  ISETP.NE.AND P0, PT, R14, RZ, PT ;  /* 0x000000ff0e00720c */ /* 0x000fce0003f05270 */
[----:B------:R-:W-:Y:S06]  /*0490*/  @!P1 BRA `(.L_x_3) ;  /* 0x00000000006c9947 */ /* 0x000fec0003800000 */
[----:B------:R-:W0:Y:S01]  /*04a0*/  LDC.64 R4, c[0x0][0x388] ;  /* 0x0000e200ff047b82 */ /* 0x000e220000000a00 */
[----:B------:R-:W1:Y:S01]  /*04b0*/  LDCU.64 UR6, c[0x0][0x380] ;  /* 0x00007000ff0677ac */ /* 0x000e620008000a00 */
[----:B------:R-:W-:Y:S01]  /*04c0*/  IMAD R7, R21, R19, R0 ;  /* 0x0000001315077224 */ /* 0x000fe200078e0200 */
[CC--:B------:R-:W-:Y:S02]  /*04d0*/  IADD3 R3, PT, PT, R20.reuse, R21.reuse, RZ ;  /* 0x0000001514037210 */ /* 0x0c0fe40007ffe0ff */
[----:B------:R-:W-:-:S03]  /*04e0*/  IADD3 R8, P1, PT, R20, R21, RZ ;  /* 0x0000001514087210 */ /* 0x000fc60007f3e0ff */
[----:B------:R-:W2:Y:S01]  /*04f0*/  LDC.64 R12, c[0x0][0x380] ;  /* 0x0000e000ff0c7b82 */ /* 0x000ea20000000a00 */
[----:B0-----:R-:W-:-:S04]  /*0500*/  IMAD.WIDE R4, R7, 0x4, R4 ;  /* 0x0000000407047825 */ /* 0x001fc800078e0204 */
[----:B------:R-:W-:Y:S02]  /*0510*/  IMAD.WIDE R6, R19, 0x4, R4 ;  /* 0x0000000413067825 */ /* 0x000fe400078e0204 */
[----:B------:R-:W3:Y:S02]  /*0520*/  LDG.E R4, desc[UR4][R4.64] ;  /* 0x0000000404047981 */ /* 0x000ee4000c1e1900 */
[----:B--2---:R-:W-:Y:S01]  /*0530*/  IMAD.WIDE.U32 R12, R3, 0x4, R12 ;  /* 0x00000004030c7825 */ /* 0x004fe200078e000c */
[----:B------:R-:W-:Y:S02]  /*0540*/  IADD3.X R3, PT, PT, RZ, RZ, RZ, P1, !PT ;  /* 0x000000ffff037210 */ /* 0x000fe40000ffe4ff */
[----:B-1----:R-:W-:-:S03]  /*0550*/  LEA R2, P1, R8, UR6, 0x2 ;  /* 0x0000000608027c11 */ /* 0x002fc6000f8210ff */
[----:B------:R-:W3:Y:S01]  /*0560*/  LDG.E R13, desc[UR4][R12.64] ;  /* 0x000000040c0d7981 */ /* 0x000ee2000c1e1900 */
[----:B------:R-:W-:Y:S01]  /*0570*/  LEA.HI.X R3, R8, UR7, R3, 0x2, P1 ;  /* 0x0000000708037c11 */ /* 0x000fe200088f1403 */
[C---:B------:R-:W-:Y:S02]  /*0580*/  IMAD.WIDE R8, R19.reuse, 0x4, R6 ;  /* 0x0000000413087825 */ /* 0x040fe400078e0206 */
[----:B------:R-:W2:Y:S04]  /*0590*/  LDG.E R6, desc[UR4][R6.64] ;  /* 0x0000000406067981 */ /* 0x000ea8000c1e1900 */
[----:B------:R-:W2:Y:S01]  /*05a0*/  LDG.E R15, desc[UR4][R2.64+0x4] ;  /* 0x00000404020f7981 */ /* 0x000ea2000c1e1900 */
[----:B------:R-:W-:-:S03]  /*05b0*/  IMAD.WIDE R10, R19, 0x4, R8 ;  /* 0x00000004130a7825 */ /* 0x000fc600078e0208 */
[----:B------:R-:W4:Y:S04]  /*05c0*/  LDG.E R22, desc[UR4][R8.64] ;  /* 0x0000000408167981 */ /* 0x000f28000c1e1900 */
[----:B------:R-:W4:Y:S04]  /*05d0*/  LDG.E R18, desc[UR4][R2.64+0x8] ;  /* 0x0000080402127981 */ /* 0x000f28000c1e1900 */
[----:B------:R-:W5:Y:S04]  /*05e0*/  LDG.E R26, desc[UR4][R2.64+0xc] ;  /* 0x00000c04021a7981 */ /* 0x000f68000c1e1900 */
[----:B------:R-:W5:Y:S01]  /*05f0*/  LDG.E R10, desc[UR4][R10.64] ;  /* 0x000000040a0a7981 */ /* 0x000f62000c1e1900 */
[----:B------:R-:W-:Y:S01]  /*0600*/  IADD3 R21, PT, PT, R21, 0x4, RZ ;  /* 0x0000000415157810 */ /* 0x000fe20007ffe0ff */
[----:B---3--:R-:W-:-:S04]  /*0610*/  FFMA R24, R13, R4, R24 ;  /* 0x000000040d187223 */ /* 0x008fc80000000018 */
[----:B--2---:R-:W-:-:S04]  /*0620*/  FFMA R15, R15, R6, R24 ;  /* 0x000000060f0f7223 */ /* 0x004fc80000000018 */
[----:B----4-:R-:W-:-:S04]  /*0630*/  FFMA R15, R18, R22, R15 ;  /* 0x00000016120f7223 */ /* 0x010fc8000000000f */
[----:B-----5:R-:W-:-:S07]  /*0640*/  FFMA R24, R26, R10, R15 ;  /* 0x0000000a1a187223 */ /* 0x020fce000000000f */
.L_x_3:
[----:B------:R-:W-:Y:S05]  /*0650*/  @!P0 BRA `(.L_x_0) ;  /* 0x00000000007c8947 */ /* 0x000fea0003800000 */
[----:B------:R-:W-:Y:S01]  /*0660*/  ISETP.NE.AND P1, PT, R14, 0x1, PT ;  /* 0x000000010e00780c */ /* 0x000fe20003f25270 */
[----:B------:R-:W0:Y:S01]  /*0670*/  LDC.64 R10, c[0x0][0x380] ;  /* 0x0000e000ff0a7b82 */ /* 0x000e220000000a00 */
[----:B------:R-:W-:-:S04]  /*0680*/  LOP3.LUT R16, R16, 0x1, RZ, 0xc0, !PT ;  /* 0x0000000110107812 */ /* 0x000fc800078ec0ff */
[----:B------:R-:W-:-:S03]  /*0690*/  ISETP.NE.U32.AND P0, PT, R16, 0x1, PT ;  /* 0x000000011000780c */ /* 0x000fc60003f05070 */
[----:B------:R-:W1:Y:S04]  /*06a0*/  LDC.64 R8, c[0x0][0x388] ;  /* 0x0000e200ff087b82 */ /* 0x000e680000000a00 */
[CC--:B------:R-:W-:Y:S02]  /*06b0*/  @P1 IADD3 R13, PT, PT, R20.reuse, R21.reuse, RZ ;  /* 0x00000015140d1210 */ /* 0x0c0fe40007ffe0ff */
[----:B------:R-:W-:Y:S02]  /*06c0*/  @P1 IADD3 R12, P2, PT, R20, R21, RZ ;  /* 0x00000015140c1210 */ /* 0x000fe40007f5e0ff */
[----:B------:R-:W2:Y:S02]  /*06d0*/  @P1 LDC.64 R2, c[0x0][0x380] ;  /* 0x0000e000ff021b82 */ /* 0x000ea40000000a00 */
[----:B------:R-:W-:-:S06]  /*06e0*/  @P1 IADD3.X R14, PT, PT, RZ, RZ, RZ, P2, !PT ;  /* 0x000000ffff0e1210 */ /* 0x000fcc00017fe4ff */
[----:B------:R-:W3:Y:S01]  /*06f0*/  LDC.64 R4, c[0x0][0x380] ;  /* 0x0000e000ff047b82 */ /* 0x000ee20000000a00 */
[----:B0-----:R-:W-:-:S04]  /*0700*/  @P1 IMAD.WIDE.U32 R10, R13, 0x4, R10 ;  /* 0x000000040d0a1825 */ /* 0x001fc800078e000a */
[C---:B------:R-:W-:Y:S01]  /*0710*/  @P1 IMAD R13, R21.reuse, R19, R0 ;  /* 0x00000013150d1224 */ /* 0x040fe200078e0200 */
[----:B------:R-:W-:Y:S01]  /*0720*/  @P1 IADD3 R21, PT, PT, R21, 0x2, RZ ;  /* 0x0000000215151810 */ /* 0x000fe20007ffe0ff */
[----:B------:R-:W4:Y:S01]  /*0730*/  @P1 LDG.E R11, desc[UR4][R10.64] ;  /* 0x000000040a0b1981 */ /* 0x000f22000c1e1900 */
[----:B------:R-:W0:Y:S01]  /*0740*/  LDC.64 R6, c[0x0][0x388] ;  /* 0x0000e200ff067b82 */ /* 0x000e220000000a00 */
[----:B-1----:R-:W-:Y:S01]  /*0750*/  @P1 IMAD.WIDE R8, R13, 0x4, R8 ;  /* 0x000000040d081825 */ /* 0x002fe200078e0208 */
[----:B------:R-:W-:Y:S02]  /*0760*/  @!P0 IADD3 R15, PT, PT, R20, R21, RZ ;  /* 0x00000015140f8210 */ /* 0x000fe40007ffe0ff */
[----:B--2---:R-:W-:Y:S01]  /*0770*/  @P1 LEA R2, P2, R12, R2, 0x2 ;  /* 0x000000020c021211 */ /* 0x004fe200078410ff */
[----:B------:R-:W-:-:S03]  /*0780*/  @!P0 IMAD R21, R21, R19, R0 ;  /* 0x0000001315158224 */ /* 0x000fc600078e0200 */
[----:B------:R-:W-:Y:S01]  /*0790*/  @P1 LEA.HI.X R3, R12, R3, R14, 0x2, P2 ;  /* 0x000000030c031211 */ /* 0x000fe200010f140e */
[----:B------:R-:W-:Y:S01]  /*07a0*/  @P1 IMAD.WIDE R12, R19, 0x4, R8 ;  /* 0x00000004130c1825 */ /* 0x000fe200078e0208 */
[----:B------:R-:W4:Y:S03]  /*07b0*/  @P1 LDG.E R14, desc[UR4][R8.64] ;  /* 0x00000004080e1981 */ /* 0x000f26000c1e1900 */
[----:B---3--:R-:W-:Y:S01]  /*07c0*/  @!P0 IMAD.WIDE.U32 R4, R15, 0x4, R4 ;  /* 0x000000040f048825 */ /* 0x008fe200078e0004 */
[----:B------:R-:W2:Y:S04]  /*07d0*/  @P1 LDG.E R2, desc[UR4][R2.64+0x4] ;  /* 0x0000040402021981 */ /* 0x000ea8000c1e1900 */
[----:B------:R-:W2:Y:S01]  /*07e0*/  @P1 LDG.E R12, desc[UR4][R12.64] ;  /* 0x000000040c0c1981 */ /* 0x000ea2000c1e1900 */
[----:B0-----:R-:W-:-:S03]  /*07f0*/  @!P0 IMAD.WIDE R6, R21, 0x4, R6 ;  /* 0x0000000415068825 */ /* 0x001fc600078e0206 */
[----:B------:R-:W3:Y:S04]  /*0800*/  @!P0 LDG.E R5, desc[UR4][R4.64] ;  /* 0x0000000404058981 */ /* 0x000ee8000c1e1900 */
[----:B------:R-:W3:Y:S01]  /*0810*/  @!P0 LDG.E R6, desc[UR4][R6.64] ;  /* 0x0000000406068981 */ /* 0x000ee2000c1e1900 */
[----:B----4-:R-:W-:-:S04]  /*0820*/  @P1 FFMA R11, R11, R14, R24 ;  /* 0x0000000e0b0b1223 */ /* 0x010fc80000000018 */
[----:B--2---:R-:W-:-:S04]  /*0830*/  @P1 FFMA R24, R2, R12, R11 ;  /* 0x0000000c02181223 */ /* 0x004fc8000000000b */
[----:B---3--:R-:W-:-:S07]  /*0840*/  @!P0 FFMA R24, R5, R6, R24 ;  /* 0x0000000605188223 */ /* 0x008fce0000000018 */
.L_x_0:
[----:B------:R-:W0:Y:S01]  /*0850*/  LDC.64 R2, c[0x0][0x390] ;  /* 0x0000e400ff027b82 */ /* 0x000e220000000a00 */
[----:B------:R-:W-:-:S04]  /*0860*/  IMAD R17, R17, R19, R0 ;  /* 0x0000001311117224 */ /* 0x000fc800078e0200 */
[----:B0-----:R-:W-:-:S05]  /*0870*/  IMAD.WIDE.U32 R2, R17, 0x4, R2 ;  /* 0x0000000411027825 */ /* 0x001fca00078e0002 */
[----:B------:R-:W-:Y:S01]  /*0880*/  STG.E desc[UR4][R2.64], R24 ;  /* 0x0000001802007986 */ /* 0x000fe2000c101904 */
[----:B------:R-:W-:Y:S05]  /*0890*/  EXIT ;  /* 0x000000000000794d */ /* 0x000fea0003800000 */
.L_x_4:
[----:B------:R-:W-:-:S00]  /*08a0*/  BRA `(.L_x_4) ;  /* 0xfffffffc00fc7947 */ /* 0x000fc0000383ffff */
[----:B------:R-:W-:-:S00]  /*08b0*/  NOP ;  /* 0x0000000000007918 */ /* 0x000fc00000000000 */
        /* <DEDUP_REMOVED lines=12> */
.L_x_5:


//--------------------- .nv.shared.reserved.0     --------------------------
	.section	.nv.shared.reserved.0,"aw",@nobits
	.weak		__nv_reservedSMEM_offset_0_alias
	.size		__nv_reservedSMEM_offset_0_alias, 0, 64
	.other		__nv_reservedSMEM_offset_0_alias,@"STO_CUDA_RESERVED_SHARED STV_DEFAULT"
__nv_reservedSMEM_offset_0_alias:
	.zero		0
	.zero		64


//--------------------- .nv.constant0._Z7mat_dotPfS_S_iiii --------------------------
	.section	.nv.constant0._Z7mat_dotPfS_S_iiii,"a",@progbits
	.sectionflags	@""
	.align	4
.nv.constant0._Z7mat_dotPfS_S_iiii:
	.zero		936


//--------------------- SYMBOLS --------------------------

	.type		.nv.reservedSmem.offset0,@object
	.size		.nv.reservedSmem.offset0,0x4
